	.headerflags	@"EF_CUDA_TEXMODE_UNIFIED EF_CUDA_64BIT_ADDRESS EF_CUDA_ACCELERATORS EF_CUDA_SM90 EF_CUDA_VIRTUAL_SM(EF_CUDA_SM90)"
	.elftype	@"ET_EXEC"


//--------------------- .nv.info                  --------------------------
	.section	.nv.info,"",@"SHT_CUDA_INFO"
	.align	4


	//----- nvinfo : EIATTR_REGCOUNT
	.align		4
        /*0000*/ 	.byte	0x04, 0x2f
        /*0002*/ 	.short	(.L_1 - .L_0)
	.align		4
.L_0:
        /*0004*/ 	.word	index@(triton_poi_fused_cat_2)
        /*0008*/ 	.word	0x00000019


	//----- nvinfo : EIATTR_MIN_STACK_SIZE
	.align		4
.L_1:
        /*000c*/ 	.byte	0x04, 0x12
        /*000e*/ 	.short	(.L_3 - .L_2)
	.align		4
.L_2:
        /*0010*/ 	.word	index@(triton_poi_fused_cat_2)
        /*0014*/ 	.word	0x00000000


	//----- nvinfo : EIATTR_FRAME_SIZE
	.align		4
.L_3:
        /*0018*/ 	.byte	0x04, 0x11
        /*001a*/ 	.short	(.L_5 - .L_4)
	.align		4
.L_4:
        /*001c*/ 	.word	index@(triton_poi_fused_cat_2)
        /*0020*/ 	.word	0x00000000


	//----- nvinfo : EIATTR_MIN_STACK_SIZE
	.align		4
.L_5:
        /*0024*/ 	.byte	0x04, 0x12
        /*0026*/ 	.short	(.L_7 - .L_6)
	.align		4
.L_6:
        /*0028*/ 	.word	index@(triton_poi_fused_cat_2)
        /*002c*/ 	.word	0x00000000
.L_7:


//--------------------- .nv.info.triton_poi_fused_cat_2 --------------------------
	.section	.nv.info.triton_poi_fused_cat_2,"",@"SHT_CUDA_INFO"
	.sectionflags	@""
	.align	4


	//----- nvinfo : EIATTR_CUDA_API_VERSION
	.align		4
        /*0000*/ 	.byte	0x04, 0x37
        /*0002*/ 	.short	(.L_9 - .L_8)
.L_8:
        /*0004*/ 	.word	0x0000007c


	//----- nvinfo : EIATTR_KPARAM_INFO
	.align		4
.L_9:
        /*0008*/ 	.byte	0x04, 0x17
        /*000a*/ 	.short	(.L_11 - .L_10)
.L_10:
        /*000c*/ 	.word	0x00000000
        /*0010*/ 	.short	0x0003
        /*0012*/ 	.short	0x0014
        /*0014*/ 	.byte	0x00, 0xf0, 0x11, 0x00


	//----- nvinfo : EIATTR_KPARAM_INFO
	.align		4
.L_11:
        /*0018*/ 	.byte	0x04, 0x17
        /*001a*/ 	.short	(.L_13 - .L_12)
.L_12:
        /*001c*/ 	.word	0x00000000
        /*0020*/ 	.short	0x0002
        /*0022*/ 	.short	0x0010
        /*0024*/ 	.byte	0x00, 0xf0, 0x11, 0x00


	//----- nvinfo : EIATTR_KPARAM_INFO
	.align		4
.L_13:
        /*0028*/ 	.byte	0x04, 0x17
        /*002a*/ 	.short	(.L_15 - .L_14)
.L_14:
        /*002c*/ 	.word	0x00000000
        /*0030*/ 	.short	0x0001
        /*0032*/ 	.short	0x0008
        /*0034*/ 	.byte	0x00, 0xf4, 0x21, 0x00


	//----- nvinfo : EIATTR_KPARAM_INFO
	.align		4
.L_15:
        /*0038*/ 	.byte	0x04, 0x17
        /*003a*/ 	.short	(.L_17 - .L_16)
.L_16:
        /*003c*/ 	.word	0x00000000
        /*0040*/ 	.short	0x0000
        /*0042*/ 	.short	0x0000
        /*0044*/ 	.byte	0x00, 0xf4, 0x21, 0x00


	//----- nvinfo : EIATTR_SPARSE_MMA_MASK
	.align		4
.L_17:
        /*0048*/ 	.byte	0x03, 0x50
        /*004a*/ 	.short	0x0000


	//----- nvinfo : EIATTR_MAXREG_COUNT
	.align		4
        /*004c*/ 	.byte	0x03, 0x1b
        /*004e*/ 	.short	0x00ff


	//----- nvinfo : EIATTR_EXIT_INSTR_OFFSETS
	.align		4
        /*0050*/ 	.byte	0x04, 0x1c
        /*0052*/ 	.short	(.L_19 - .L_18)


	//   ....[0]....
.L_18:
        /*0054*/ 	.word	0x000005f0


	//   ....[1]....
        /*0058*/ 	.word	0x000006c0


	//----- nvinfo : EIATTR_REQNTID
	.align		4
.L_19:
        /*005c*/ 	.byte	0x04, 0x10
        /*005e*/ 	.short	(.L_21 - .L_20)
.L_20:
        /*0060*/ 	.word	0x00000080
        /*0064*/ 	.word	0x00000001
        /*0068*/ 	.word	0x00000001


	//----- nvinfo : EIATTR_CBANK_PARAM_SIZE
	.align		4
.L_21:
        /*006c*/ 	.byte	0x03, 0x19
        /*006e*/ 	.short	0x0018


	//----- nvinfo : EIATTR_PARAM_CBANK
	.align		4
        /*0070*/ 	.byte	0x04, 0x0a
        /*0072*/ 	.short	(.L_23 - .L_22)
	.align		4
.L_22:
        /*0074*/ 	.word	index@(.nv.constant0.triton_poi_fused_cat_2)
        /*0078*/ 	.short	0x0210
        /*007a*/ 	.short	0x0018


	//----- nvinfo : EIATTR_SW_WAR
	.align		4
.L_23:
        /*007c*/ 	.byte	0x04, 0x36
        /*007e*/ 	.short	(.L_25 - .L_24)
.L_24:
        /*0080*/ 	.word	0x00000008
.L_25:


//--------------------- .nv.callgraph             --------------------------
	.section	.nv.callgraph,"",@"SHT_CUDA_CALLGRAPH"
	.align	4
	.sectionentsize	8
	.align		4
        /*0000*/ 	.word	0x00000000
	.align		4
        /*0004*/ 	.word	0xffffffff
	.align		4
        /*0008*/ 	.word	0x00000000
	.align		4
        /*000c*/ 	.word	0xfffffffe
	.align		4
        /*0010*/ 	.word	0x00000000
	.align		4
        /*0014*/ 	.word	0xfffffffd
	.align		4
        /*0018*/ 	.word	0x00000000
	.align		4
        /*001c*/ 	.word	0xfffffffc


//--------------------- .text.triton_poi_fused_cat_2 --------------------------
	.section	.text.triton_poi_fused_cat_2,"ax",@progbits
	.sectionflags	@"SHF_BARRIERS=1"
	.align	128
        .global         triton_poi_fused_cat_2
        .type           triton_poi_fused_cat_2,@function
        .size           triton_poi_fused_cat_2,(.L_x_1 - triton_poi_fused_cat_2)
        .other          triton_poi_fused_cat_2,@"STO_CUDA_ENTRY STV_DEFAULT"
triton_poi_fused_cat_2:
.text.triton_poi_fused_cat_2:
[----:B------:R-:W0:Y:S02]  /*0000*/  LDC R1, c[0x0][0x28] ;  /* 0x00000a00ff017b82 */ /* 0x000e240000000800 */
[----:B------:R-:W1:Y:S01]  /*0010*/  S2R R0, SR_TID.X ;  /* 0x0000000000007919 */ /* 0x000e620000002100 */
[----:B------:R-:W-:Y:S01]  /*0020*/  IMAD.MOV.U32 R14, RZ, RZ, RZ ;  /* 0x000000ffff0e7224 */ /* 0x000fe200078e00ff */
[----:B------:R-:W-:Y:S01]  /*0030*/  ULDC.64 UR6, c[0x0][0x208] ;  /* 0x0000820000067ab9 */ /* 0x000fe20000000a00 */
[----:B------:R-:W2:Y:S01]  /*0040*/  S2R R2, SR_CTAID.Y ;  /* 0x0000000000027919 */ /* 0x000ea20000002600 */
[----:B------:R-:W3:Y:S01]  /*0050*/  S2R R7, SR_CTAID.X ;  /* 0x0000000000077919 */ /* 0x000ee20000002500 */
[----:B-1----:R-:W-:Y:S01]  /*0060*/  SHF.R.U32.HI R4, RZ, 0x2, R0 ;  /* 0x00000002ff047819 */ /* 0x002fe20000011600 */
[----:B--2---:R-:W-:-:S03]  /*0070*/  IMAD.SHL.U32 R5, R2, 0x20, RZ ;  /* 0x0000002002057824 */ /* 0x004fc600078e00ff */
[----:B------:R-:W-:Y:S02]  /*0080*/  SGXT.U32 R4, R4, 0x5 ;  /* 0x000000050404781a */ /* 0x000fe40000000000 */
[----:B------:R-:W-:Y:S01]  /*0090*/  SHF.R.S32.HI R13, RZ, 0x1a, R2 ;  /* 0x0000001aff0d7819 */ /* 0x000fe20000011402 */
[----:B---3--:R-:W-:Y:S01]  /*00a0*/  IMAD.SHL.U32 R7, R7, 0x4, RZ ;  /* 0x0000000407077824 */ /* 0x008fe200078e00ff */
[----:B------:R-:W-:Y:S02]  /*00b0*/  LOP3.LUT R6, R5, R4, RZ, 0xfc, !PT ;  /* 0x0000000405067212 */ /* 0x000fe400078efcff */
[----:B------:R-:W-:Y:S02]  /*00c0*/  SGXT R13, R13, 0x1 ;  /* 0x000000010d0d781a */ /* 0x000fe40000000200 */
[----:B------:R-:W-:Y:S02]  /*00d0*/  SHF.R.S32.HI R3, RZ, 0x1f, R6 ;  /* 0x0000001fff037819 */ /* 0x000fe40000011406 */
[----:B------:R-:W-:-:S02]  /*00e0*/  LEA.HI R13, R13, R6, RZ, 0x3 ;  /* 0x000000060d0d7211 */ /* 0x000fc400078f18ff */
[----:B------:R-:W-:Y:S02]  /*00f0*/  LEA.HI R9, R3, R6, RZ, 0x2 ;  /* 0x0000000603097211 */ /* 0x000fe400078f10ff */
[----:B------:R-:W1:Y:S01]  /*0100*/  LDC.64 R2, c[0x0][0x210] ;  /* 0x00008400ff027b82 */ /* 0x000e620000000a00 */
[----:B------:R-:W-:Y:S01]  /*0110*/  IMAD.SHL.U32 R13, R13, 0x8, RZ ;  /* 0x000000080d0d7824 */ /* 0x000fe200078e00ff */
[----:B------:R-:W-:Y:S02]  /*0120*/  SHF.R.S32.HI R10, RZ, 0x2, R9 ;  /* 0x00000002ff0a7819 */ /* 0x000fe40000011409 */
[----:B------:R-:W-:Y:S02]  /*0130*/  LOP3.LUT R8, R7, 0x3, R0, 0xf8, !PT ;  /* 0x0000000307087812 */ /* 0x000fe400078ef800 */
[C---:B------:R-:W-:Y:S02]  /*0140*/  LEA.HI R11, R9.reuse, R10, RZ, 0x1 ;  /* 0x0000000a090b7211 */ /* 0x040fe400078f08ff */
[----:B------:R-:W-:-:S02]  /*0150*/  LOP3.LUT R9, R9, 0xffffffc, RZ, 0xc0, !PT ;  /* 0x0ffffffc09097812 */ /* 0x000fc400078ec0ff */
[----:B------:R-:W-:Y:S02]  /*0160*/  LOP3.LUT R11, R11, 0xfffffffe, RZ, 0xc0, !PT ;  /* 0xfffffffe0b0b7812 */ /* 0x000fe400078ec0ff */
[C---:B------:R-:W-:Y:S01]  /*0170*/  ISETP.GE.AND P0, PT, R6.reuse, 0x20, PT ;  /* 0x000000200600780c */ /* 0x040fe20003f06270 */
[----:B------:R-:W-:Y:S02]  /*0180*/  IMAD.IADD R9, R6, 0x1, -R9 ;  /* 0x0000000106097824 */ /* 0x000fe400078e0a09 */
[----:B------:R-:W-:Y:S01]  /*0190*/  IMAD.IADD R6, R10, 0x1, -R11 ;  /* 0x000000010a067824 */ /* 0x000fe200078e0a0b */
[----:B------:R-:W-:Y:S02]  /*01a0*/  LOP3.LUT R10, R13, 0xffffffc0, RZ, 0xc0, !PT ;  /* 0xffffffc00d0a7812 */ /* 0x000fe400078ec0ff */
[----:B------:R-:W-:-:S03]  /*01b0*/  ISETP.LT.AND P0, PT, R8, 0x4, !P0 ;  /* 0x000000040800780c */ /* 0x000fc60004701270 */
[----:B------:R-:W-:Y:S01]  /*01c0*/  IMAD R9, R9, 0x10, R10 ;  /* 0x0000001009097824 */ /* 0x000fe200078e020a */
[----:B------:R-:W-:-:S03]  /*01d0*/  ISETP.LT.AND P1, PT, R6, 0x1, P0 ;  /* 0x000000010600780c */ /* 0x000fc60000721270 */
[----:B------:R-:W-:-:S04]  /*01e0*/  IMAD R15, R8, 0x4, R9 ;  /* 0x00000004080f7824 */ /* 0x000fc800078e0209 */
[----:B-1----:R-:W-:Y:S01]  /*01f0*/  IMAD.WIDE R8, R15, 0x4, R2 ;  /* 0x000000040f087825 */ /* 0x002fe200078e0202 */
[----:B------:R-:W-:-:S03]  /*0200*/  CS2R R16, SRZ ;  /* 0x0000000000107805 */ /* 0x000fc6000001ff00 */
[C---:B------:R-:W-:Y:S02]  /*0210*/  VIADD R11, R15.reuse, 0x1 ;  /* 0x000000010f0b7836 */ /* 0x040fe40000000000 */
[----:B------:R-:W2:Y:S01]  /*0220*/  @P1 LDG.E.EL R14, desc[UR6][R8.64] ;  /* 0x00000006080e1981 */ /* 0x000ea2000c2e1900 */
[----:B------:R-:W-:Y:S02]  /*0230*/  VIADD R13, R15, 0x2 ;  /* 0x000000020f0d7836 */ /* 0x000fe40000000000 */
[----:B------:R-:W-:-:S05]  /*0240*/  IMAD.WIDE R10, R11, 0x4, R2 ;  /* 0x000000040b0a7825 */ /* 0x000fca00078e0202 */
[----:B------:R-:W3:Y:S01]  /*0250*/  @P1 LDG.E.EL R16, desc[UR6][R10.64] ;  /* 0x000000060a101981 */ /* 0x000ee2000c2e1900 */
[----:B------:R-:W-:-:S05]  /*0260*/  IMAD.WIDE R12, R13, 0x4, R2 ;  /* 0x000000040d0c7825 */ /* 0x000fca00078e0202 */
[----:B------:R-:W4:Y:S01]  /*0270*/  @P1 LDG.E.EL R17, desc[UR6][R12.64] ;  /* 0x000000060c111981 */ /* 0x000f22000c2e1900 */
[----:B------:R-:W-:Y:S01]  /*0280*/  ISETP.GT.AND P0, PT, R6, RZ, P0 ;  /* 0x000000ff0600720c */ /* 0x000fe20000704270 */
[----:B------:R-:W-:Y:S01]  /*0290*/  VIADD R15, R15, 0x3 ;  /* 0x000000030f0f7836 */ /* 0x000fe20000000000 */
[----:B------:R-:W-:Y:S02]  /*02a0*/  CS2R R18, SRZ ;  /* 0x0000000000127805 */ /* 0x000fe4000001ff00 */
[----:B------:R-:W-:Y:S01]  /*02b0*/  CS2R R20, SRZ ;  /* 0x0000000000147805 */ /* 0x000fe2000001ff00 */
[----:B------:R-:W-:-:S05]  /*02c0*/  IMAD.WIDE R2, R15, 0x4, R2 ;  /* 0x000000040f027825 */ /* 0x000fca00078e0202 */
[----:B------:R-:W5:Y:S01]  /*02d0*/  @P1 LDG.E.EL R18, desc[UR6][R2.64] ;  /* 0x0000000602121981 */ /* 0x000f62000c2e1900 */
[----:B------:R-:W-:-:S03]  /*02e0*/  IMAD.MOV.U32 R22, RZ, RZ, RZ ;  /* 0x000000ffff167224 */ /* 0x000fc600078e00ff */
[----:B------:R4:W5:Y:S04]  /*02f0*/  @P0 LDG.E.EL R19, desc[UR6][R8.64] ;  /* 0x0000000608130981 */ /* 0x000968000c2e1900 */
[----:B------:R-:W5:Y:S04]  /*0300*/  @P0 LDG.E.EL R20, desc[UR6][R10.64] ;  /* 0x000000060a140981 */ /* 0x000f68000c2e1900 */
[----:B------:R-:W5:Y:S04]  /*0310*/  @P0 LDG.E.EL R21, desc[UR6][R12.64] ;  /* 0x000000060c150981 */ /* 0x000f68000c2e1900 */
[----:B------:R5:W5:Y:S01]  /*0320*/  @P0 LDG.E.EL R22, desc[UR6][R2.64] ;  /* 0x0000000602160981 */ /* 0x000b62000c2e1900 */
[----:B------:R-:W1:Y:S01]  /*0330*/  S2UR UR5, SR_CgaCtaId ;  /* 0x00000000000579c3 */ /* 0x000e620000008800 */
[----:B------:R-:W-:-:S02]  /*0340*/  UMOV UR4, 0x400 ;  /* 0x0000040000047882 */ /* 0x000fc40000000000 */
[----:B-1----:R-:W-:Y:S01]  /*0350*/  UPRMT UR4, UR5, 0x654, UR4 ;  /* 0x0000065405047896 */ /* 0x002fe20008000004 */
[----:B------:R-:W-:Y:S02]  /*0360*/  LOP3.LUT R5, R5, 0x1f, R0, 0xf8, !PT ;  /* 0x0000001f05057812 */ /* 0x000fe400078ef800 */
[----:B--2---:R-:W-:-:S04]  /*0370*/  SEL R15, R14, RZ, P1 ;  /* 0x000000ff0e0f7207 */ /* 0x004fc80000800000 */
[----:B------:R-:W-:Y:S02]  /*0380*/  FSETP.NAN.AND P3, PT, R15, R15, PT ;  /* 0x0000000f0f00720b */ /* 0x000fe40003f68000 */
[----:B---3--:R-:W-:-:S04]  /*0390*/  SEL R16, R16, RZ, P1 ;  /* 0x000000ff10107207 */ /* 0x008fc80000800000 */
[----:B------:R-:W-:Y:S02]  /*03a0*/  FSETP.GT.AND P2, PT, R15, R16, PT ;  /* 0x000000100f00720b */ /* 0x000fe40003f44000 */
[----:B----4-:R-:W-:-:S05]  /*03b0*/  SEL R8, R17, RZ, P1 ;  /* 0x000000ff11087207 */ /* 0x010fca0000800000 */
[----:B------:R-:W-:-:S04]  /*03c0*/  @!P3 FSEL R15, R15, R16, P2 ;  /* 0x000000100f0fb208 */ /* 0x000fc80001000000 */
[C---:B------:R-:W-:Y:S02]  /*03d0*/  FSETP.GT.AND P2, PT, R15.reuse, R8, PT ;  /* 0x000000080f00720b */ /* 0x040fe40003f44000 */
[----:B------:R-:W-:Y:S02]  /*03e0*/  FSETP.NAN.AND P3, PT, R15, R15, PT ;  /* 0x0000000f0f00720b */ /* 0x000fe40003f68000 */
[----:B-----5:R-:W-:-:S09]  /*03f0*/  SEL R3, R18, RZ, P1 ;  /* 0x000000ff12037207 */ /* 0x020fd20000800000 */
[----:B------:R-:W-:Y:S02]  /*0400*/  @!P2 FSEL R15, R15, R8, P3 ;  /* 0x000000080f0fa208 */ /* 0x000fe40001800000 */
[----:B------:R-:W-:-:S03]  /*0410*/  SEL R19, R19, RZ, P0 ;  /* 0x000000ff13137207 */ /* 0x000fc60000000000 */
[----:B------:R-:W-:Y:S01]  /*0420*/  IMAD.MOV.U32 R2, RZ, RZ, R15 ;  /* 0x000000ffff027224 */ /* 0x000fe200078e000f */
[----:B------:R-:W-:Y:S01]  /*0430*/  SEL R20, R20, RZ, P0 ;  /* 0x000000ff14147207 */ /* 0x000fe20000000000 */
[----:B------:R-:W-:Y:S01]  /*0440*/  IMAD.SHL.U32 R8, R0, 0x20, RZ ;  /* 0x0000002000087824 */ /* 0x000fe200078e00ff */
[----:B------:R-:W-:Y:S02]  /*0450*/  SEL R21, R21, RZ, P0 ;  /* 0x000000ff15157207 */ /* 0x000fe40000000000 */
[----:B------:R-:W-:Y:S01]  /*0460*/  FSETP.GT.AND P2, PT, R2, R3, PT ;  /* 0x000000030200720b */ /* 0x000fe20003f44000 */
[----:B------:R-:W-:Y:S01]  /*0470*/  FADD R20, R19, R20 ;  /* 0x0000001413147221 */ /* 0x000fe20000000000 */
[----:B------:R-:W-:Y:S02]  /*0480*/  ISETP.GE.AND P1, PT, R6, 0x1, PT ;  /* 0x000000010600780c */ /* 0x000fe40003f26270 */
[----:B------:R-:W-:Y:S01]  /*0490*/  LOP3.LUT R9, R8, 0x60, RZ, 0xc0, !PT ;  /* 0x0000006008097812 */ /* 0x000fe200078ec0ff */
[----:B------:R-:W-:Y:S01]  /*04a0*/  FADD R21, R20, R21 ;  /* 0x0000001514157221 */ /* 0x000fe20000000000 */
[----:B------:R-:W-:-:S02]  /*04b0*/  SEL R22, R22, RZ, P0 ;  /* 0x000000ff16167207 */ /* 0x000fc40000000000 */
[----:B------:R-:W-:Y:S02]  /*04c0*/  LOP3.LUT R4, R9, R4, RZ, 0xfc, !PT ;  /* 0x0000000409047212 */ /* 0x000fe400078efcff */
[C---:B------:R-:W-:Y:S01]  /*04d0*/  FSETP.NAN.AND P0, PT, R2.reuse, R2, PT ;  /* 0x000000020200720b */ /* 0x040fe20003f08000 */
[----:B------:R-:W-:Y:S01]  /*04e0*/  FADD R22, R21, R22 ;  /* 0x0000001615167221 */ /* 0x000fe20000000000 */
[----:B------:R-:W-:Y:S02]  /*04f0*/  LEA.HI R9, R9, UR4, RZ, 0x1d ;  /* 0x0000000409097c11 */ /* 0x000fe4000f8fe8ff */
[----:B------:R-:W-:Y:S01]  /*0500*/  @!P2 FSEL R2, R2, R3, P0 ;  /* 0x000000030202a208 */ /* 0x000fe20000000000 */
[----:B------:R-:W-:Y:S01]  /*0510*/  @P1 FMUL R2, R22, 0.25 ;  /* 0x3e80000016021820 */ /* 0x000fe20000400000 */
[----:B------:R-:W-:Y:S01]  /*0520*/  SHF.R.U32.HI R6, RZ, 0x5, R0 ;  /* 0x00000005ff067819 */ /* 0x000fe20000011600 */
[----:B------:R-:W-:-:S03]  /*0530*/  IMAD R9, R4, 0x4, R9 ;  /* 0x0000000404097824 */ /* 0x000fc600078e0209 */
[----:B------:R-:W-:Y:S02]  /*0540*/  SGXT.U32 R6, R6, 0x2 ;  /* 0x000000020606781a */ /* 0x000fe40000000000 */
[----:B------:R1:W-:Y:S02]  /*0550*/  STS [R9], R2 ;  /* 0x0000000209007388 */ /* 0x0003e40000000800 */
[----:B------:R-:W-:Y:S01]  /*0560*/  LOP3.LUT R6, R7, R6, RZ, 0xfc, !PT ;  /* 0x0000000607067212 */ /* 0x000fe200078efcff */
[----:B------:R-:W-:Y:S03]  /*0570*/  BAR.SYNC.DEFER_BLOCKING 0x0 ;  /* 0x0000000000007b1d */ /* 0x000fe60000010000 */
[----:B------:R-:W-:Y:S02]  /*0580*/  ISETP.GE.AND P0, PT, R6, 0x4, PT ;  /* 0x000000040600780c */ /* 0x000fe40003f06270 */
[----:B------:R-:W-:-:S02]  /*0590*/  SHF.R.U32.HI R3, RZ, 0x3, R0 ;  /* 0x00000003ff037819 */ /* 0x000fc40000011600 */
[----:B------:R-:W-:Y:S02]  /*05a0*/  ISETP.LT.AND P0, PT, R5, 0x20, !P0 ;  /* 0x000000200500780c */ /* 0x000fe40004701270 */
[----:B------:R-:W-:Y:S02]  /*05b0*/  LOP3.LUT R3, R3, 0xc, RZ, 0xc0, !PT ;  /* 0x0000000c03037812 */ /* 0x000fe400078ec0ff */
[----:B------:R-:W-:-:S03]  /*05c0*/  LOP3.LUT R0, R0, 0x7f, RZ, 0xc0, !PT ;  /* 0x0000007f00007812 */ /* 0x000fc600078ec0ff */
[----:B------:R-:W-:-:S04]  /*05d0*/  VIADD R3, R3, UR4 ;  /* 0x0000000403037c36 */ /* 0x000fc80008000000 */
[----:B------:R-:W-:Y:S02]  /*05e0*/  IMAD R7, R0, 0x4, R3 ;  /* 0x0000000400077824 */ /* 0x000fe400078e0203 */
[----:B-1----:R-:W-:Y:S05]  /*05f0*/  @!P0 EXIT ;  /* 0x000000000000894d */ /* 0x002fea0003800000 */
[----:B------:R-:W0:Y:S01]  /*0600*/  LDS R7, [R7] ;  /* 0x0000000007077984 */ /* 0x000e220000000800 */
[----:B------:R-:W-:Y:S01]  /*0610*/  SHF.R.S32.HI R0, RZ, 0x1f, R5 ;  /* 0x0000001fff007819 */ /* 0x000fe20000011405 */
[----:B------:R-:W1:Y:S03]  /*0620*/  LDC.64 R2, c[0x0][0x218] ;  /* 0x00008600ff027b82 */ /* 0x000e660000000a00 */
[----:B------:R-:W-:-:S04]  /*0630*/  LEA.HI R0, R0, R5, RZ, 0x2 ;  /* 0x0000000500007211 */ /* 0x000fc800078f10ff */
[C---:B------:R-:W-:Y:S01]  /*0640*/  LOP3.LUT R4, R0.reuse, 0xfffffffc, RZ, 0xc0, !PT ;  /* 0xfffffffc00047812 */ /* 0x040fe200078ec0ff */
[----:B------:R-:W-:-:S04]  /*0650*/  IMAD.SHL.U32 R0, R0, 0x4, RZ ;  /* 0x0000000400007824 */ /* 0x000fc800078e00ff */
[----:B------:R-:W-:Y:S01]  /*0660*/  IMAD.IADD R5, R5, 0x1, -R4 ;  /* 0x0000000105057824 */ /* 0x000fe200078e0a04 */
[----:B------:R-:W-:-:S03]  /*0670*/  LOP3.LUT R0, R0, 0xfffffff0, RZ, 0xc0, !PT ;  /* 0xfffffff000007812 */ /* 0x000fc600078ec0ff */
[----:B------:R-:W-:-:S04]  /*0680*/  IMAD R5, R6, 0x4, R5 ;  /* 0x0000000406057824 */ /* 0x000fc800078e0205 */
[----:B------:R-:W-:-:S04]  /*0690*/  IMAD.IADD R5, R5, 0x1, R0 ;  /* 0x0000000105057824 */ /* 0x000fc800078e0200 */
[----:B-1----:R-:W-:-:S05]  /*06a0*/  IMAD.WIDE R2, R5, 0x4, R2 ;  /* 0x0000000405027825 */ /* 0x002fca00078e0202 */
[----:B0-----:R-:W-:Y:S01]  /*06b0*/  STG.E desc[UR6][R2.64], R7 ;  /* 0x0000000702007986 */ /* 0x001fe2000c101906 */
[----:B------:R-:W-:Y:S05]  /*06c0*/  EXIT ;  /* 0x000000000000794d */ /* 0x000fea0003800000 */
.L_x_0:
[----:B------:R-:W-:-:S00]  /*06d0*/  BRA `(.L_x_0) ;  /* 0xfffffffc00fc7947 */ /* 0x000fc0000383ffff */
[----:B------:R-:W-:-:S00]  /*06e0*/  NOP ;  /* 0x0000000000007918 */ /* 0x000fc00000000000 */
        /* <DEDUP_REMOVED lines=9> */
.L_x_1:


//--------------------- .nv.shared.triton_poi_fused_cat_2 --------------------------
	.section	.nv.shared.triton_poi_fused_cat_2,"aw",@nobits
	.sectionflags	@""
	.align	16
	.zero		1024


//--------------------- .nv.constant0.triton_poi_fused_cat_2 --------------------------
	.section	.nv.constant0.triton_poi_fused_cat_2,"a",@progbits
	.sectionflags	@""
	.align	4
.nv.constant0.triton_poi_fused_cat_2:
	.zero		552
